//
// Generated by NVIDIA NVVM Compiler
//
// Compiler Build ID: CL-36424714
// Cuda compilation tools, release 13.0, V13.0.88
// Based on NVVM 20.0.0
//

.version 9.0
.target sm_100
.address_size 64

	// .globl	_Z7AddIntsPiS_i

.visible .entry _Z7AddIntsPiS_i(
	.param .u64 .ptr .align 1 _Z7AddIntsPiS_i_param_0,
	.param .u64 .ptr .align 1 _Z7AddIntsPiS_i_param_1,
	.param .u32 _Z7AddIntsPiS_i_param_2
)
{
	.reg .b32 	%r<8>;
	.reg .b64 	%rd<8>;

	ld.param.u64 	%rd1, [_Z7AddIntsPiS_i_param_0];
	ld.param.u64 	%rd2, [_Z7AddIntsPiS_i_param_1];
	cvta.to.global.u64 	%rd3, %rd2;
	cvta.to.global.u64 	%rd4, %rd1;
	mov.u32 	%r1, %ntid.x;
	mov.u32 	%r2, %ctaid.x;
	mov.u32 	%r3, %tid.x;
	mad.lo.s32 	%r4, %r1, %r2, %r3;
	mul.wide.s32 	%rd5, %r4, 4;
	add.s64 	%rd6, %rd4, %rd5;
	ld.global.u32 	%r5, [%rd6];
	add.s64 	%rd7, %rd3, %rd5;
	ld.global.u32 	%r6, [%rd7];
	add.s32 	%r7, %r6, %r5;
	st.global.u32 	[%rd6], %r7;
	ret;

}


// ===== COMPILED SASS (sm_100) =====

	.target	sm_100

	.elftype	@"ET_EXEC"


//--------------------- .note.nv.tkinfo           --------------------------
	.section	.note.nv.tkinfo,"",@"SHT_NOTE"
	.sectionflags	@"SHF_NOTE_NV_TKINFO"
	.tkinfo
        /*0018*/ 	.word	0x00000002
        /*0030*/ 	.string	""
        /*0030*/ 	.string	"ptxas"
        /*0030*/ 	.string	"Cuda compilation tools, release 13.0, V13.0.88"
        /*0030*/ 	.string	"Build cuda_13.0.r13.0/compiler.36424714_0"
        /*0030*/ 	.string	"-arch sm_100 -m 64 "



//--------------------- .note.nv.cuinfo           --------------------------
	.section	.note.nv.cuinfo,"",@"SHT_NOTE"
	.sectionflags	@"SHF_NOTE_NV_CUINFO"
        /*0018*/ 	.short	0x0002
        /*001a*/ 	.short	0x0064
        /*001c*/ 	.short	0x0082
	.zero		2


//--------------------- .nv.info                  --------------------------
	.section	.nv.info,"",@"SHT_CUDA_INFO"
	.align	4


	//----- nvinfo : EIATTR_REGCOUNT
	.align		4
        /*0000*/ 	.byte	0x04, 0x2f
        /*0002*/ 	.short	(.L_1 - .L_0)
	.align		4
.L_0:
        /*0004*/ 	.word	index@(_Z7AddIntsPiS_i)
        /*0008*/ 	.word	0x0000000a


	//----- nvinfo : EIATTR_FRAME_SIZE
	.align		4
.L_1:
        /*000c*/ 	.byte	0x04, 0x11
        /*000e*/ 	.short	(.L_3 - .L_2)
	.align		4
.L_2:
        /*0010*/ 	.word	index@(_Z7AddIntsPiS_i)
        /*0014*/ 	.word	0x00000000


	//----- nvinfo : EIATTR_MIN_STACK_SIZE
	.align		4
.L_3:
        /*0018*/ 	.byte	0x04, 0x12
        /*001a*/ 	.short	(.L_5 - .L_4)
	.align		4
.L_4:
        /*001c*/ 	.word	index@(_Z7AddIntsPiS_i)
        /*0020*/ 	.word	0x00000000
.L_5:


//--------------------- .nv.compat                --------------------------
	.section	.nv.compat,"",@"SHT_CUDA_COMPAT_INFO"
	.align	4
        /*0000*/ 	.byte	0x02, 0x09, 0x00, 0x00, 0x02, 0x02, 0x01, 0x00, 0x02, 0x05, 0x05, 0x00, 0x03, 0x07, 0x01, 0x01
        /*0010*/ 	.byte	0x02, 0x03, 0x00, 0x00, 0x02, 0x06, 0x01, 0x00, 0x04, 0x0b, 0x08, 0x00, 0x09, 0x00, 0x00, 0x00
        /*0020*/ 	.byte	0x00, 0x00, 0x00, 0x00


//--------------------- .nv.info._Z7AddIntsPiS_i  --------------------------
	.section	.nv.info._Z7AddIntsPiS_i,"",@"SHT_CUDA_INFO"
	.sectionflags	@""
	.align	4


	//----- nvinfo : EIATTR_CUDA_API_VERSION
	.align		4
        /*0000*/ 	.byte	0x04, 0x37
        /*0002*/ 	.short	(.L_7 - .L_6)
.L_6:
        /*0004*/ 	.word	0x00000082


	//----- nvinfo : EIATTR_KPARAM_INFO
	.align		4
.L_7:
        /*0008*/ 	.byte	0x04, 0x17
        /*000a*/ 	.short	(.L_9 - .L_8)
.L_8:
        /*000c*/ 	.word	0x00000000
        /*0010*/ 	.short	0x0002
        /*0012*/ 	.short	0x0010
        /*0014*/ 	.byte	0x00, 0xf0, 0x11, 0x00


	//----- nvinfo : EIATTR_KPARAM_INFO
	.align		4
.L_9:
        /*0018*/ 	.byte	0x04, 0x17
        /*001a*/ 	.short	(.L_11 - .L_10)
.L_10:
        /*001c*/ 	.word	0x00000000
        /*0020*/ 	.short	0x0001
        /*0022*/ 	.short	0x0008
        /*0024*/ 	.byte	0x00, 0xf5, 0x21, 0x00


	//----- nvinfo : EIATTR_KPARAM_INFO
	.align		4
.L_11:
        /*0028*/ 	.byte	0x04, 0x17
        /*002a*/ 	.short	(.L_13 - .L_12)
.L_12:
        /*002c*/ 	.word	0x00000000
        /*0030*/ 	.short	0x0000
        /*0032*/ 	.short	0x0000
        /*0034*/ 	.byte	0x00, 0xf5, 0x21, 0x00


	//----- nvinfo : EIATTR_SPARSE_MMA_MASK
	.align		4
.L_13:
        /*0038*/ 	.byte	0x03, 0x50
        /*003a*/ 	.short	0x0000


	//----- nvinfo : EIATTR_MAXREG_COUNT
	.align		4
        /*003c*/ 	.byte	0x03, 0x1b
        /*003e*/ 	.short	0x00ff


	//----- nvinfo : EIATTR_MERCURY_ISA_VERSION
	.align		4
        /*0040*/ 	.byte	0x03, 0x5f
        /*0042*/ 	.short	0x0101


	//----- nvinfo : EIATTR_VRC_CTA_INIT_COUNT
	.align		4
        /*0044*/ 	.byte	0x02, 0x4a
	.zero		1
	.zero		1


	//----- nvinfo : EIATTR_EXIT_INSTR_OFFSETS
	.align		4
        /*0048*/ 	.byte	0x04, 0x1c
        /*004a*/ 	.short	(.L_15 - .L_14)


	//   ....[0]....
.L_14:
        /*004c*/ 	.word	0x000000e0


	//----- nvinfo : EIATTR_CBANK_PARAM_SIZE
	.align		4
.L_15:
        /*0050*/ 	.byte	0x03, 0x19
        /*0052*/ 	.short	0x0014


	//----- nvinfo : EIATTR_PARAM_CBANK
	.align		4
        /*0054*/ 	.byte	0x04, 0x0a
        /*0056*/ 	.short	(.L_17 - .L_16)
	.align		4
.L_16:
        /*0058*/ 	.word	index@(.nv.constant0._Z7AddIntsPiS_i)
        /*005c*/ 	.short	0x0380
        /*005e*/ 	.short	0x0014


	//----- nvinfo : EIATTR_SW_WAR
	.align		4
.L_17:
        /*0060*/ 	.byte	0x04, 0x36
        /*0062*/ 	.short	(.L_19 - .L_18)
.L_18:
        /*0064*/ 	.word	0x00000008
.L_19:


//--------------------- .nv.callgraph             --------------------------
	.section	.nv.callgraph,"",@"SHT_CUDA_CALLGRAPH"
	.align	4
	.sectionentsize	8
	.align		4
        /*0000*/ 	.word	0x00000000
	.align		4
        /*0004*/ 	.word	0xffffffff
	.align		4
        /*0008*/ 	.word	0x00000000
	.align		4
        /*000c*/ 	.word	0xfffffffe
	.align		4
        /*0010*/ 	.word	0x00000000
	.align		4
        /*0014*/ 	.word	0xfffffffd
	.align		4
        /*0018*/ 	.word	0x00000000
	.align		4
        /*001c*/ 	.word	0xfffffffc


//--------------------- .text._Z7AddIntsPiS_i     --------------------------
	.section	.text._Z7AddIntsPiS_i,"ax",@progbits
	.align	128
        .global         _Z7AddIntsPiS_i
        .type           _Z7AddIntsPiS_i,@function
        .size           _Z7AddIntsPiS_i,(.L_x_1 - _Z7AddIntsPiS_i)
        .other          _Z7AddIntsPiS_i,@"STO_CUDA_ENTRY STV_DEFAULT"
_Z7AddIntsPiS_i:
.text._Z7AddIntsPiS_i:
[----:B------:R-:W-:Y:S01]  /*0000*/  LDC R1, c[0x0][0x37c] ;  /* 0x0000df00ff017b82 */ /* 0x000fe20000000800 */
[----:B------:R-:W0:Y:S07]  /*0010*/  S2R R7, SR_CTAID.X ;  /* 0x0000000000077919 */ /* 0x000e2e0000002500 */
[----:B------:R-:W1:Y:S01]  /*0020*/  LDC.64 R4, c[0x0][0x388] ;  /* 0x0000e200ff047b82 */ /* 0x000e620000000a00 */
[----:B------:R-:W0:Y:S01]  /*0030*/  LDCU UR6, c[0x0][0x360] ;  /* 0x00006c00ff0677ac */ /* 0x000e220008000800 */
[----:B------:R-:W0:Y:S01]  /*0040*/  S2R R0, SR_TID.X ;  /* 0x0000000000007919 */ /* 0x000e220000002100 */
[----:B------:R-:W2:Y:S05]  /*0050*/  LDCU.64 UR4, c[0x0][0x358] ;  /* 0x00006b00ff0477ac */ /* 0x000eaa0008000a00 */
[----:B------:R-:W3:Y:S01]  /*0060*/  LDC.64 R2, c[0x0][0x380] ;  /* 0x0000e000ff027b82 */ /* 0x000ee20000000a00 */
[----:B0-----:R-:W-:-:S04]  /*0070*/  IMAD R7, R7, UR6, R0 ;  /* 0x0000000607077c24 */ /* 0x001fc8000f8e0200 */
[----:B-1----:R-:W-:-:S04]  /*0080*/  IMAD.WIDE R4, R7, 0x4, R4 ;  /* 0x0000000407047825 */ /* 0x002fc800078e0204 */
[----:B---3--:R-:W-:Y:S02]  /*0090*/  IMAD.WIDE R2, R7, 0x4, R2 ;  /* 0x0000000407027825 */ /* 0x008fe400078e0202 */
[----:B--2---:R-:W2:Y:S04]  /*00a0*/  LDG.E R5, desc[UR4][R4.64] ;  /* 0x0000000404057981 */ /* 0x004ea8000c1e1900 */
[----:B------:R-:W2:Y:S02]  /*00b0*/  LDG.E R0, desc[UR4][R2.64] ;  /* 0x0000000402007981 */ /* 0x000ea4000c1e1900 */
[----:B--2---:R-:W-:-:S05]  /*00c0*/  IADD3 R7, PT, PT, R0, R5, RZ ;  /* 0x0000000500077210 */ /* 0x004fca0007ffe0ff */
[----:B------:R-:W-:Y:S01]  /*00d0*/  STG.E desc[UR4][R2.64], R7 ;  /* 0x0000000702007986 */ /* 0x000fe2000c101904 */
[----:B------:R-:W-:Y:S05]  /*00e0*/  EXIT ;  /* 0x000000000000794d */ /* 0x000fea0003800000 */
.L_x_0:
[----:B------:R-:W-:-:S00]  /*00f0*/  BRA `(.L_x_0) ;  /* 0xfffffffc00fc7947 */ /* 0x000fc0000383ffff */
[----:B------:R-:W-:-:S00]  /*0100*/  NOP ;  /* 0x0000000000007918 */ /* 0x000fc00000000000 */
[----:B------:R-:W-:-:S00]  /*0110*/  NOP ;  /* 0x0000000000007918 */ /* 0x000fc00000000000 */
[----:B------:R-:W-:-:S00]  /*0120*/  NOP ;  /* 0x0000000000007918 */ /* 0x000fc00000000000 */
[----:B------:R-:W-:-:S00]  /*0130*/  NOP ;  /* 0x0000000000007918 */ /* 0x000fc00000000000 */
[----:B------:R-:W-:-:S00]  /*0140*/  NOP ;  /* 0x0000000000007918 */ /* 0x000fc00000000000 */
[----:B------:R-:W-:-:S00]  /*0150*/  NOP ;  /* 0x0000000000007918 */ /* 0x000fc00000000000 */
[----:B------:R-:W-:-:S00]  /*0160*/  NOP ;  /* 0x0000000000007918 */ /* 0x000fc00000000000 */
[----:B------:R-:W-:-:S00]  /*0170*/  NOP ;  /* 0x0000000000007918 */ /* 0x000fc00000000000 */
.L_x_1:


//--------------------- .nv.shared.reserved.0     --------------------------
	.section	.nv.shared.reserved.0,"aw",@nobits
	.weak		__nv_reservedSMEM_offset_0_alias
	.size		__nv_reservedSMEM_offset_0_alias, 0, 64
	.other		__nv_reservedSMEM_offset_0_alias,@"STO_CUDA_RESERVED_SHARED STV_DEFAULT"
__nv_reservedSMEM_offset_0_alias:
	.zero		0
	.zero		64


//--------------------- .nv.constant0._Z7AddIntsPiS_i --------------------------
	.section	.nv.constant0._Z7AddIntsPiS_i,"a",@progbits
	.sectionflags	@""
	.align	4
.nv.constant0._Z7AddIntsPiS_i:
	.zero		916


//--------------------- SYMBOLS --------------------------

	.type		.nv.reservedSmem.offset0,@object
	.size		.nv.reservedSmem.offset0,0x4
